//
// Generated by NVIDIA NVVM Compiler
//
// Compiler Build ID: CL-36424714
// Cuda compilation tools, release 13.0, V13.0.88
// Based on NVVM 20.0.0
//

.version 9.0
.target sm_100
.address_size 64

	// .globl	_Z10stencil_1dPiS_i
// _ZZ10stencil_1dPiS_iE4temp has been demoted

.visible .entry _Z10stencil_1dPiS_i(
	.param .u64 .ptr .align 1 _Z10stencil_1dPiS_i_param_0,
	.param .u64 .ptr .align 1 _Z10stencil_1dPiS_i_param_1,
	.param .u32 _Z10stencil_1dPiS_i_param_2
)
{
	.reg .pred 	%p<8>;
	.reg .b32 	%r<29>;
	.reg .b64 	%rd<11>;
	// demoted variable
	.shared .align 4 .b8 _ZZ10stencil_1dPiS_iE4temp[1048];
	ld.param.u64 	%rd4, [_Z10stencil_1dPiS_i_param_0];
	ld.param.u64 	%rd3, [_Z10stencil_1dPiS_i_param_1];
	ld.param.u32 	%r4, [_Z10stencil_1dPiS_i_param_2];
	cvta.to.global.u64 	%rd1, %rd4;
	mov.u32 	%r1, %tid.x;
	mov.u32 	%r5, %ctaid.x;
	mov.u32 	%r6, %ntid.x;
	mad.lo.s32 	%r2, %r5, %r6, %r1;
	setp.ge.s32 	%p1, %r2, %r4;
	shl.b32 	%r7, %r1, 2;
	mov.u32 	%r8, _ZZ10stencil_1dPiS_iE4temp;
	add.s32 	%r3, %r8, %r7;
	@%p1 bra 	$L__BB0_6;
	mul.wide.s32 	%rd5, %r2, 4;
	add.s64 	%rd2, %rd1, %rd5;
	ld.global.u32 	%r9, [%rd2];
	st.shared.u32 	[%r3+12], %r9;
	setp.gt.u32 	%p2, %r1, 2;
	@%p2 bra 	$L__BB0_6;
	setp.lt.s32 	%p3, %r2, 3;
	@%p3 bra 	$L__BB0_4;
	add.s32 	%r10, %r2, -3;
	mul.wide.u32 	%rd6, %r10, 4;
	add.s64 	%rd7, %rd1, %rd6;
	ld.global.u32 	%r11, [%rd7];
	st.shared.u32 	[%r3], %r11;
$L__BB0_4:
	add.s32 	%r12, %r2, 256;
	setp.ge.s32 	%p4, %r12, %r4;
	@%p4 bra 	$L__BB0_6;
	ld.global.u32 	%r13, [%rd2+1024];
	st.shared.u32 	[%r3+1036], %r13;
$L__BB0_6:
	bar.sync 	0;
	setp.lt.s32 	%p5, %r2, 3;
	add.s32 	%r14, %r4, -3;
	min.s32 	%r15, %r4, %r14;
	setp.le.s32 	%p6, %r15, %r2;
	or.pred  	%p7, %p6, %p5;
	@%p7 bra 	$L__BB0_8;
	ld.shared.u32 	%r16, [%r3];
	ld.shared.u32 	%r17, [%r3+4];
	add.s32 	%r18, %r17, %r16;
	ld.shared.u32 	%r19, [%r3+8];
	add.s32 	%r20, %r19, %r18;
	ld.shared.u32 	%r21, [%r3+12];
	add.s32 	%r22, %r21, %r20;
	ld.shared.u32 	%r23, [%r3+16];
	add.s32 	%r24, %r23, %r22;
	ld.shared.u32 	%r25, [%r3+20];
	add.s32 	%r26, %r25, %r24;
	ld.shared.u32 	%r27, [%r3+24];
	add.s32 	%r28, %r27, %r26;
	cvta.to.global.u64 	%rd8, %rd3;
	mul.wide.u32 	%rd9, %r2, 4;
	add.s64 	%rd10, %rd8, %rd9;
	st.global.u32 	[%rd10], %r28;
$L__BB0_8:
	ret;

}


// ===== COMPILED SASS (sm_100) =====

	.target	sm_100

	.elftype	@"ET_EXEC"


//--------------------- .note.nv.tkinfo           --------------------------
	.section	.note.nv.tkinfo,"",@"SHT_NOTE"
	.sectionflags	@"SHF_NOTE_NV_TKINFO"
	.tkinfo
        /*0018*/ 	.word	0x00000002
        /*0030*/ 	.string	""
        /*0030*/ 	.string	"ptxas"
        /*0030*/ 	.string	"Cuda compilation tools, release 13.0, V13.0.88"
        /*0030*/ 	.string	"Build cuda_13.0.r13.0/compiler.36424714_0"
        /*0030*/ 	.string	"-arch sm_100 -m 64 "



//--------------------- .note.nv.cuinfo           --------------------------
	.section	.note.nv.cuinfo,"",@"SHT_NOTE"
	.sectionflags	@"SHF_NOTE_NV_CUINFO"
        /*0018*/ 	.short	0x0002
        /*001a*/ 	.short	0x0064
        /*001c*/ 	.short	0x0082
	.zero		2


//--------------------- .nv.info                  --------------------------
	.section	.nv.info,"",@"SHT_CUDA_INFO"
	.align	4


	//----- nvinfo : EIATTR_REGCOUNT
	.align		4
        /*0000*/ 	.byte	0x04, 0x2f
        /*0002*/ 	.short	(.L_1 - .L_0)
	.align		4
.L_0:
        /*0004*/ 	.word	index@(_Z10stencil_1dPiS_i)
        /*0008*/ 	.word	0x0000000e


	//----- nvinfo : EIATTR_FRAME_SIZE
	.align		4
.L_1:
        /*000c*/ 	.byte	0x04, 0x11
        /*000e*/ 	.short	(.L_3 - .L_2)
	.align		4
.L_2:
        /*0010*/ 	.word	index@(_Z10stencil_1dPiS_i)
        /*0014*/ 	.word	0x00000000


	//----- nvinfo : EIATTR_MIN_STACK_SIZE
	.align		4
.L_3:
        /*0018*/ 	.byte	0x04, 0x12
        /*001a*/ 	.short	(.L_5 - .L_4)
	.align		4
.L_4:
        /*001c*/ 	.word	index@(_Z10stencil_1dPiS_i)
        /*0020*/ 	.word	0x00000000
.L_5:


//--------------------- .nv.compat                --------------------------
	.section	.nv.compat,"",@"SHT_CUDA_COMPAT_INFO"
	.align	4
        /*0000*/ 	.byte	0x02, 0x09, 0x00, 0x00, 0x02, 0x02, 0x01, 0x00, 0x02, 0x05, 0x05, 0x00, 0x03, 0x07, 0x01, 0x01
        /*0010*/ 	.byte	0x02, 0x03, 0x00, 0x00, 0x02, 0x06, 0x01, 0x00, 0x04, 0x0b, 0x08, 0x00, 0x09, 0x00, 0x00, 0x00
        /*0020*/ 	.byte	0x00, 0x00, 0x00, 0x00


//--------------------- .nv.info._Z10stencil_1dPiS_i --------------------------
	.section	.nv.info._Z10stencil_1dPiS_i,"",@"SHT_CUDA_INFO"
	.sectionflags	@""
	.align	4


	//----- nvinfo : EIATTR_CUDA_API_VERSION
	.align		4
        /*0000*/ 	.byte	0x04, 0x37
        /*0002*/ 	.short	(.L_7 - .L_6)
.L_6:
        /*0004*/ 	.word	0x00000082


	//----- nvinfo : EIATTR_KPARAM_INFO
	.align		4
.L_7:
        /*0008*/ 	.byte	0x04, 0x17
        /*000a*/ 	.short	(.L_9 - .L_8)
.L_8:
        /*000c*/ 	.word	0x00000000
        /*0010*/ 	.short	0x0002
        /*0012*/ 	.short	0x0010
        /*0014*/ 	.byte	0x00, 0xf0, 0x11, 0x00


	//----- nvinfo : EIATTR_KPARAM_INFO
	.align		4
.L_9:
        /*0018*/ 	.byte	0x04, 0x17
        /*001a*/ 	.short	(.L_11 - .L_10)
.L_10:
        /*001c*/ 	.word	0x00000000
        /*0020*/ 	.short	0x0001
        /*0022*/ 	.short	0x0008
        /*0024*/ 	.byte	0x00, 0xf5, 0x21, 0x00


	//----- nvinfo : EIATTR_KPARAM_INFO
	.align		4
.L_11:
        /*0028*/ 	.byte	0x04, 0x17
        /*002a*/ 	.short	(.L_13 - .L_12)
.L_12:
        /*002c*/ 	.word	0x00000000
        /*0030*/ 	.short	0x0000
        /*0032*/ 	.short	0x0000
        /*0034*/ 	.byte	0x00, 0xf5, 0x21, 0x00


	//----- nvinfo : EIATTR_SPARSE_MMA_MASK
	.align		4
.L_13:
        /*0038*/ 	.byte	0x03, 0x50
        /*003a*/ 	.short	0x0000


	//----- nvinfo : EIATTR_MAXREG_COUNT
	.align		4
        /*003c*/ 	.byte	0x03, 0x1b
        /*003e*/ 	.short	0x00ff


	//----- nvinfo : EIATTR_NUM_BARRIERS
	.align		4
        /*0040*/ 	.byte	0x02, 0x4c
        /*0042*/ 	.byte	0x01
	.zero		1


	//----- nvinfo : EIATTR_MERCURY_ISA_VERSION
	.align		4
        /*0044*/ 	.byte	0x03, 0x5f
        /*0046*/ 	.short	0x0101


	//----- nvinfo : EIATTR_VRC_CTA_INIT_COUNT
	.align		4
        /*0048*/ 	.byte	0x02, 0x4a
	.zero		1
	.zero		1


	//----- nvinfo : EIATTR_EXIT_INSTR_OFFSETS
	.align		4
        /*004c*/ 	.byte	0x04, 0x1c
        /*004e*/ 	.short	(.L_15 - .L_14)


	//   ....[0]....
.L_14:
        /*0050*/ 	.word	0x00000220


	//   ....[1]....
        /*0054*/ 	.word	0x00000300


	//----- nvinfo : EIATTR_CRS_STACK_SIZE
	.align		4
.L_15:
        /*0058*/ 	.byte	0x04, 0x1e
        /*005a*/ 	.short	(.L_17 - .L_16)
.L_16:
        /*005c*/ 	.word	0x00000000


	//----- nvinfo : EIATTR_CBANK_PARAM_SIZE
	.align		4
.L_17:
        /*0060*/ 	.byte	0x03, 0x19
        /*0062*/ 	.short	0x0014


	//----- nvinfo : EIATTR_PARAM_CBANK
	.align		4
        /*0064*/ 	.byte	0x04, 0x0a
        /*0066*/ 	.short	(.L_19 - .L_18)
	.align		4
.L_18:
        /*0068*/ 	.word	index@(.nv.constant0._Z10stencil_1dPiS_i)
        /*006c*/ 	.short	0x0380
        /*006e*/ 	.short	0x0014


	//----- nvinfo : EIATTR_SW_WAR
	.align		4
.L_19:
        /*0070*/ 	.byte	0x04, 0x36
        /*0072*/ 	.short	(.L_21 - .L_20)
.L_20:
        /*0074*/ 	.word	0x00000008
.L_21:


//--------------------- .nv.callgraph             --------------------------
	.section	.nv.callgraph,"",@"SHT_CUDA_CALLGRAPH"
	.align	4
	.sectionentsize	8
	.align		4
        /*0000*/ 	.word	0x00000000
	.align		4
        /*0004*/ 	.word	0xffffffff
	.align		4
        /*0008*/ 	.word	0x00000000
	.align		4
        /*000c*/ 	.word	0xfffffffe
	.align		4
        /*0010*/ 	.word	0x00000000
	.align		4
        /*0014*/ 	.word	0xfffffffd
	.align		4
        /*0018*/ 	.word	0x00000000
	.align		4
        /*001c*/ 	.word	0xfffffffc


//--------------------- .text._Z10stencil_1dPiS_i --------------------------
	.section	.text._Z10stencil_1dPiS_i,"ax",@progbits
	.align	128
        .global         _Z10stencil_1dPiS_i
        .type           _Z10stencil_1dPiS_i,@function
        .size           _Z10stencil_1dPiS_i,(.L_x_3 - _Z10stencil_1dPiS_i)
        .other          _Z10stencil_1dPiS_i,@"STO_CUDA_ENTRY STV_DEFAULT"
_Z10stencil_1dPiS_i:
.text._Z10stencil_1dPiS_i:
[----:B------:R-:W-:Y:S01]  /*0000*/  LDC R1, c[0x0][0x37c] ;  /* 0x0000df00ff017b82 */ /* 0x000fe20000000800 */
[----:B------:R-:W0:Y:S07]  /*0010*/  S2R R6, SR_TID.X ;  /* 0x0000000000067919 */ /* 0x000e2e0000002100 */
[----:B------:R-:W0:Y:S01]  /*0020*/  S2UR UR4, SR_CTAID.X ;  /* 0x00000000000479c3 */ /* 0x000e220000002500 */
[----:B------:R-:W1:Y:S01]  /*0030*/  LDCU.64 UR6, c[0x0][0x358] ;  /* 0x00006b00ff0677ac */ /* 0x000e620008000a00 */
[----:B------:R-:W-:Y:S06]  /*0040*/  BSSY.RECONVERGENT B0, `(.L_x_0) ;  /* 0x000001c000007945 */ /* 0x000fec0003800200 */
[----:B------:R-:W0:Y:S08]  /*0050*/  LDC R7, c[0x0][0x360] ;  /* 0x0000d800ff077b82 */ /* 0x000e300000000800 */
[----:B------:R-:W2:Y:S08]  /*0060*/  LDC R8, c[0x0][0x390] ;  /* 0x0000e400ff087b82 */ /* 0x000eb00000000800 */
[----:B------:R-:W3:Y:S01]  /*0070*/  S2UR UR5, SR_CgaCtaId ;  /* 0x00000000000579c3 */ /* 0x000ee20000008800 */
[----:B0-----:R-:W-:Y:S01]  /*0080*/  IMAD R7, R7, UR4, R6 ;  /* 0x0000000407077c24 */ /* 0x001fe2000f8e0206 */
[----:B------:R-:W-:-:S04]  /*0090*/  UMOV UR4, 0x400 ;  /* 0x0000040000047882 */ /* 0x000fc80000000000 */
[C---:B------:R-:W-:Y:S02]  /*00a0*/  ISETP.GE.AND P0, PT, R7.reuse, 0x3, PT ;  /* 0x000000030700780c */ /* 0x040fe40003f06270 */
[----:B--2---:R-:W-:Y:S02]  /*00b0*/  ISETP.GE.AND P1, PT, R7, R8, PT ;  /* 0x000000080700720c */ /* 0x004fe40003f26270 */
[----:B------:R-:W-:-:S04]  /*00c0*/  VIADDMNMX R0, R8, 0xfffffffd, R8, PT ;  /* 0xfffffffd08007846 */ /* 0x000fc80003800108 */
[----:B------:R-:W-:Y:S01]  /*00d0*/  ISETP.LE.OR P0, PT, R0, R7, !P0 ;  /* 0x000000070000720c */ /* 0x000fe20004703670 */
[----:B---3--:R-:W-:-:S06]  /*00e0*/  ULEA UR4, UR5, UR4, 0x18 ;  /* 0x0000000405047291 */ /* 0x008fcc000f8ec0ff */
[----:B------:R-:W-:Y:S01]  /*00f0*/  LEA R0, R6, UR4, 0x2 ;  /* 0x0000000406007c11 */ /* 0x000fe2000f8e10ff */
[----:B-1----:R-:W-:Y:S06]  /*0100*/  @P1 BRA `(.L_x_1) ;  /* 0x00000000003c1947 */ /* 0x002fec0003800000 */
[----:B------:R-:W0:Y:S02]  /*0110*/  LDC.64 R4, c[0x0][0x380] ;  /* 0x0000e000ff047b82 */ /* 0x000e240000000a00 */
[----:B0-----:R-:W-:-:S05]  /*0120*/  IMAD.WIDE R2, R7, 0x4, R4 ;  /* 0x0000000407027825 */ /* 0x001fca00078e0204 */
[----:B------:R-:W2:Y:S01]  /*0130*/  LDG.E R9, desc[UR6][R2.64] ;  /* 0x0000000602097981 */ /* 0x000ea2000c1e1900 */
[----:B------:R-:W-:-:S03]  /*0140*/  ISETP.GT.U32.AND P1, PT, R6, 0x2, PT ;  /* 0x000000020600780c */ /* 0x000fc60003f24070 */
[----:B--2---:R0:W-:Y:S10]  /*0150*/  STS [R0+0xc], R9 ;  /* 0x00000c0900007388 */ /* 0x0041f40000000800 */
[----:B------:R-:W-:Y:S05]  /*0160*/  @P1 BRA `(.L_x_1) ;  /* 0x0000000000241947 */ /* 0x000fea0003800000 */
[C---:B------:R-:W-:Y:S01]  /*0170*/  ISETP.GE.AND P1, PT, R7.reuse, 0x3, PT ;  /* 0x000000030700780c */ /* 0x040fe20003f26270 */
[----:B------:R-:W-:-:S05]  /*0180*/  VIADD R6, R7, 0x100 ;  /* 0x0000010007067836 */ /* 0x000fca0000000000 */
[----:B------:R-:W-:-:S07]  /*0190*/  ISETP.GE.AND P2, PT, R6, R8, PT ;  /* 0x000000080600720c */ /* 0x000fce0003f46270 */
[----:B0-----:R-:W-:-:S04]  /*01a0*/  @P1 VIADD R9, R7, 0xfffffffd ;  /* 0xfffffffd07091836 */ /* 0x001fc80000000000 */
[----:B------:R-:W-:Y:S02]  /*01b0*/  @P1 IMAD.WIDE.U32 R4, R9, 0x4, R4 ;  /* 0x0000000409041825 */ /* 0x000fe400078e0004 */
[----:B------:R-:W2:Y:S04]  /*01c0*/  @!P2 LDG.E R3, desc[UR6][R2.64+0x400] ;  /* 0x000400060203a981 */ /* 0x000ea8000c1e1900 */
[----:B------:R-:W3:Y:S04]  /*01d0*/  @P1 LDG.E R5, desc[UR6][R4.64] ;  /* 0x0000000604051981 */ /* 0x000ee8000c1e1900 */
[----:B--2---:R1:W-:Y:S04]  /*01e0*/  @!P2 STS [R0+0x40c], R3 ;  /* 0x00040c030000a388 */ /* 0x0043e80000000800 */
[----:B---3--:R1:W-:Y:S02]  /*01f0*/  @P1 STS [R0], R5 ;  /* 0x0000000500001388 */ /* 0x0083e40000000800 */
.L_x_1:
[----:B------:R-:W-:Y:S05]  /*0200*/  BSYNC.RECONVERGENT B0 ;  /* 0x0000000000007941 */ /* 0x000fea0003800200 */
.L_x_0:
[----:B------:R-:W-:Y:S06]  /*0210*/  BAR.SYNC.DEFER_BLOCKING 0x0 ;  /* 0x0000000000007b1d */ /* 0x000fec0000010000 */
[----:B------:R-:W-:Y:S05]  /*0220*/  @P0 EXIT ;  /* 0x000000000000094d */ /* 0x000fea0003800000 */
[----:B------:R-:W-:Y:S01]  /*0230*/  LDS R4, [R0] ;  /* 0x0000000000047984 */ /* 0x000fe20000000800 */
[----:B-1----:R-:W1:Y:S03]  /*0240*/  LDC.64 R2, c[0x0][0x388] ;  /* 0x0000e200ff027b82 */ /* 0x002e660000000a00 */
[----:B------:R-:W-:Y:S04]  /*0250*/  LDS R5, [R0+0x4] ;  /* 0x0000040000057984 */ /* 0x000fe80000000800 */
[----:B------:R-:W2:Y:S04]  /*0260*/  LDS R6, [R0+0x8] ;  /* 0x0000080000067984 */ /* 0x000ea80000000800 */
[----:B0-----:R-:W-:Y:S04]  /*0270*/  LDS R9, [R0+0xc] ;  /* 0x00000c0000097984 */ /* 0x001fe80000000800 */
[----:B------:R-:W0:Y:S04]  /*0280*/  LDS R8, [R0+0x10] ;  /* 0x0000100000087984 */ /* 0x000e280000000800 */
[----:B------:R-:W-:Y:S04]  /*0290*/  LDS R11, [R0+0x14] ;  /* 0x00001400000b7984 */ /* 0x000fe80000000800 */
[----:B------:R-:W3:Y:S01]  /*02a0*/  LDS R10, [R0+0x18] ;  /* 0x00001800000a7984 */ /* 0x000ee20000000800 */
[----:B-1----:R-:W-:Y:S01]  /*02b0*/  IMAD.WIDE.U32 R2, R7, 0x4, R2 ;  /* 0x0000000407027825 */ /* 0x002fe200078e0002 */
[----:B--2---:R-:W-:-:S04]  /*02c0*/  IADD3 R4, PT, PT, R6, R5, R4 ;  /* 0x0000000506047210 */ /* 0x004fc80007ffe004 */
[----:B0-----:R-:W-:-:S04]  /*02d0*/  IADD3 R4, PT, PT, R8, R9, R4 ;  /* 0x0000000908047210 */ /* 0x001fc80007ffe004 */
[----:B---3--:R-:W-:-:S05]  /*02e0*/  IADD3 R11, PT, PT, R10, R11, R4 ;  /* 0x0000000b0a0b7210 */ /* 0x008fca0007ffe004 */
[----:B------:R-:W-:Y:S01]  /*02f0*/  STG.E desc[UR6][R2.64], R11 ;  /* 0x0000000b02007986 */ /* 0x000fe2000c101906 */
[----:B------:R-:W-:Y:S05]  /*0300*/  EXIT ;  /* 0x000000000000794d */ /* 0x000fea0003800000 */
.L_x_2:
[----:B------:R-:W-:-:S00]  /*0310*/  BRA `(.L_x_2) ;  /* 0xfffffffc00fc7947 */ /* 0x000fc0000383ffff */
[----:B------:R-:W-:-:S00]  /*0320*/  NOP ;  /* 0x0000000000007918 */ /* 0x000fc00000000000 */
        /* <DEDUP_REMOVED lines=13> */
.L_x_3:


//--------------------- .nv.shared._Z10stencil_1dPiS_i --------------------------
	.section	.nv.shared._Z10stencil_1dPiS_i,"aw",@nobits
	.sectionflags	@""
	.align	4
.nv.shared._Z10stencil_1dPiS_i:
	.zero		2072


//--------------------- .nv.shared.reserved.0     --------------------------
	.section	.nv.shared.reserved.0,"aw",@nobits
	.weak		__nv_reservedSMEM_offset_0_alias
	.size		__nv_reservedSMEM_offset_0_alias, 0, 64
	.other		__nv_reservedSMEM_offset_0_alias,@"STO_CUDA_RESERVED_SHARED STV_DEFAULT"
__nv_reservedSMEM_offset_0_alias:
	.zero		0
	.zero		64


//--------------------- .nv.constant0._Z10stencil_1dPiS_i --------------------------
	.section	.nv.constant0._Z10stencil_1dPiS_i,"a",@progbits
	.sectionflags	@""
	.align	4
.nv.constant0._Z10stencil_1dPiS_i:
	.zero		916


//--------------------- SYMBOLS --------------------------

	.type		.nv.reservedSmem.offset0,@object
	.size		.nv.reservedSmem.offset0,0x4
	.type		.nv.reservedSmem.cap,@object
	.size		.nv.reservedSmem.cap,0x4
